	.headerflags	@"EF_CUDA_TEXMODE_UNIFIED EF_CUDA_64BIT_ADDRESS EF_CUDA_ACCELERATORS EF_CUDA_SM90 EF_CUDA_VIRTUAL_SM(EF_CUDA_SM90)"
	.elftype	@"ET_EXEC"


//--------------------- .nv.info                  --------------------------
	.section	.nv.info,"",@"SHT_CUDA_INFO"
	.align	4


	//----- nvinfo : EIATTR_REGCOUNT
	.align		4
        /*0000*/ 	.byte	0x04, 0x2f
        /*0002*/ 	.short	(.L_3 - .L_2)
	.align		4
.L_2:
        /*0004*/ 	.word	index@(triton_poi_fused__native_batch_norm_legit_no_training_add_silu_14)
        /*0008*/ 	.word	0x00000014


	//----- nvinfo : EIATTR_MIN_STACK_SIZE
	.align		4
.L_3:
        /*000c*/ 	.byte	0x04, 0x12
        /*000e*/ 	.short	(.L_5 - .L_4)
	.align		4
.L_4:
        /*0010*/ 	.word	index@(triton_poi_fused__native_batch_norm_legit_no_training_add_silu_14)
        /*0014*/ 	.word	0x00000000


	//----- nvinfo : EIATTR_FRAME_SIZE
	.align		4
.L_5:
        /*0018*/ 	.byte	0x04, 0x11
        /*001a*/ 	.short	(.L_7 - .L_6)
	.align		4
.L_6:
        /*001c*/ 	.word	index@(triton_poi_fused__native_batch_norm_legit_no_training_add_silu_14)
        /*0020*/ 	.word	0x00000000


	//----- nvinfo : EIATTR_MIN_STACK_SIZE
	.align		4
.L_7:
        /*0024*/ 	.byte	0x04, 0x12
        /*0026*/ 	.short	(.L_9 - .L_8)
	.align		4
.L_8:
        /*0028*/ 	.word	index@(triton_poi_fused__native_batch_norm_legit_no_training_add_silu_14)
        /*002c*/ 	.word	0x00000000
.L_9:


//--------------------- .nv.info.triton_poi_fused__native_batch_norm_legit_no_training_add_silu_14 --------------------------
	.section	.nv.info.triton_poi_fused__native_batch_norm_legit_no_training_add_silu_14,"",@"SHT_CUDA_INFO"
	.sectionflags	@""
	.align	4


	//----- nvinfo : EIATTR_CUDA_API_VERSION
	.align		4
        /*0000*/ 	.byte	0x04, 0x37
        /*0002*/ 	.short	(.L_11 - .L_10)
.L_10:
        /*0004*/ 	.word	0x0000007c


	//----- nvinfo : EIATTR_KPARAM_INFO
	.align		4
.L_11:
        /*0008*/ 	.byte	0x04, 0x17
        /*000a*/ 	.short	(.L_13 - .L_12)
.L_12:
        /*000c*/ 	.word	0x00000000
        /*0010*/ 	.short	0x0007
        /*0012*/ 	.short	0x0038
        /*0014*/ 	.byte	0x00, 0xf0, 0x11, 0x00


	//----- nvinfo : EIATTR_KPARAM_INFO
	.align		4
.L_13:
        /*0018*/ 	.byte	0x04, 0x17
        /*001a*/ 	.short	(.L_15 - .L_14)
.L_14:
        /*001c*/ 	.word	0x00000000
        /*0020*/ 	.short	0x0006
        /*0022*/ 	.short	0x0030
        /*0024*/ 	.byte	0x00, 0xf4, 0x21, 0x00


	//----- nvinfo : EIATTR_KPARAM_INFO
	.align		4
.L_15:
        /*0028*/ 	.byte	0x04, 0x17
        /*002a*/ 	.short	(.L_17 - .L_16)
.L_16:
        /*002c*/ 	.word	0x00000000
        /*0030*/ 	.short	0x0005
        /*0032*/ 	.short	0x0028
        /*0034*/ 	.byte	0x00, 0xf4, 0x21, 0x00


	//----- nvinfo : EIATTR_KPARAM_INFO
	.align		4
.L_17:
        /*0038*/ 	.byte	0x04, 0x17
        /*003a*/ 	.short	(.L_19 - .L_18)
.L_18:
        /*003c*/ 	.word	0x00000000
        /*0040*/ 	.short	0x0004
        /*0042*/ 	.short	0x0020
        /*0044*/ 	.byte	0x00, 0xf4, 0x21, 0x00


	//----- nvinfo : EIATTR_KPARAM_INFO
	.align		4
.L_19:
        /*0048*/ 	.byte	0x04, 0x17
        /*004a*/ 	.short	(.L_21 - .L_20)
.L_20:
        /*004c*/ 	.word	0x00000000
        /*0050*/ 	.short	0x0003
        /*0052*/ 	.short	0x0018
        /*0054*/ 	.byte	0x00, 0xf4, 0x21, 0x00


	//----- nvinfo : EIATTR_KPARAM_INFO
	.align		4
.L_21:
        /*0058*/ 	.byte	0x04, 0x17
        /*005a*/ 	.short	(.L_23 - .L_22)
.L_22:
        /*005c*/ 	.word	0x00000000
        /*0060*/ 	.short	0x0002
        /*0062*/ 	.short	0x0010
        /*0064*/ 	.byte	0x00, 0xf4, 0x21, 0x00


	//----- nvinfo : EIATTR_KPARAM_INFO
	.align		4
.L_23:
        /*0068*/ 	.byte	0x04, 0x17
        /*006a*/ 	.short	(.L_25 - .L_24)
.L_24:
        /*006c*/ 	.word	0x00000000
        /*0070*/ 	.short	0x0001
        /*0072*/ 	.short	0x0008
        /*0074*/ 	.byte	0x00, 0xf4, 0x21, 0x00


	//----- nvinfo : EIATTR_KPARAM_INFO
	.align		4
.L_25:
        /*0078*/ 	.byte	0x04, 0x17
        /*007a*/ 	.short	(.L_27 - .L_26)
.L_26:
        /*007c*/ 	.word	0x00000000
        /*0080*/ 	.short	0x0000
        /*0082*/ 	.short	0x0000
        /*0084*/ 	.byte	0x00, 0xf4, 0x21, 0x00


	//----- nvinfo : EIATTR_SPARSE_MMA_MASK
	.align		4
.L_27:
        /*0088*/ 	.byte	0x03, 0x50
        /*008a*/ 	.short	0x0000


	//----- nvinfo : EIATTR_MAXREG_COUNT
	.align		4
        /*008c*/ 	.byte	0x03, 0x1b
        /*008e*/ 	.short	0x00ff


	//----- nvinfo : EIATTR_EXIT_INSTR_OFFSETS
	.align		4
        /*0090*/ 	.byte	0x04, 0x1c
        /*0092*/ 	.short	(.L_29 - .L_28)


	//   ....[0]....
.L_28:
        /*0094*/ 	.word	0x000003f0


	//   ....[1]....
        /*0098*/ 	.word	0x00000410


	//----- nvinfo : EIATTR_REQNTID
	.align		4
.L_29:
        /*009c*/ 	.byte	0x04, 0x10
        /*009e*/ 	.short	(.L_31 - .L_30)
.L_30:
        /*00a0*/ 	.word	0x00000080
        /*00a4*/ 	.word	0x00000001
        /*00a8*/ 	.word	0x00000001


	//----- nvinfo : EIATTR_CBANK_PARAM_SIZE
	.align		4
.L_31:
        /*00ac*/ 	.byte	0x03, 0x19
        /*00ae*/ 	.short	0x003c


	//----- nvinfo : EIATTR_PARAM_CBANK
	.align		4
        /*00b0*/ 	.byte	0x04, 0x0a
        /*00b2*/ 	.short	(.L_33 - .L_32)
	.align		4
.L_32:
        /*00b4*/ 	.word	index@(.nv.constant0.triton_poi_fused__native_batch_norm_legit_no_training_add_silu_14)
        /*00b8*/ 	.short	0x0210
        /*00ba*/ 	.short	0x003c


	//----- nvinfo : EIATTR_SW_WAR
	.align		4
.L_33:
        /*00bc*/ 	.byte	0x04, 0x36
        /*00be*/ 	.short	(.L_35 - .L_34)
.L_34:
        /*00c0*/ 	.word	0x00000008
.L_35:


//--------------------- .nv.callgraph             --------------------------
	.section	.nv.callgraph,"",@"SHT_CUDA_CALLGRAPH"
	.align	4
	.sectionentsize	8
	.align		4
        /*0000*/ 	.word	0x00000000
	.align		4
        /*0004*/ 	.word	0xffffffff
	.align		4
        /*0008*/ 	.word	0x00000000
	.align		4
        /*000c*/ 	.word	0xfffffffe
	.align		4
        /*0010*/ 	.word	0x00000000
	.align		4
        /*0014*/ 	.word	0xfffffffd
	.align		4
        /*0018*/ 	.word	0x00000000
	.align		4
        /*001c*/ 	.word	0xfffffffc


//--------------------- .nv.constant4             --------------------------
	.section	.nv.constant4,"a",@progbits
	.align	8
	.align		8
.nv.constant4:
        /*0000*/ 	.dword	_$_str
	.align		8
        /*0008*/ 	.dword	_$_str_$_2


//--------------------- .text.triton_poi_fused__native_batch_norm_legit_no_training_add_silu_14 --------------------------
	.section	.text.triton_poi_fused__native_batch_norm_legit_no_training_add_silu_14,"ax",@progbits
	.align	128
        .global         triton_poi_fused__native_batch_norm_legit_no_training_add_silu_14
        .type           triton_poi_fused__native_batch_norm_legit_no_training_add_silu_14,@function
        .size           triton_poi_fused__native_batch_norm_legit_no_training_add_silu_14,(.L_x_1 - triton_poi_fused__native_batch_norm_legit_no_training_add_silu_14)
        .other          triton_poi_fused__native_batch_norm_legit_no_training_add_silu_14,@"STO_CUDA_ENTRY STV_DEFAULT"
triton_poi_fused__native_batch_norm_legit_no_training_add_silu_14:
.text.triton_poi_fused__native_batch_norm_legit_no_training_add_silu_14:
[----:B------:R-:W0:Y:S01]  /*0000*/  LDC R1, c[0x0][0x28] ;  /* 0x00000a00ff017b82 */ /* 0x000e220000000800 */
[----:B------:R-:W1:Y:S07]  /*0010*/  S2R R0, SR_TID.X ;  /* 0x0000000000007919 */ /* 0x000e6e0000002100 */
[----:B------:R-:W2:Y:S01]  /*0020*/  LDC.64 R10, c[0x0][0x228] ;  /* 0x00008a00ff0a7b82 */ /* 0x000ea20000000a00 */
[----:B------:R-:W-:Y:S01]  /*0030*/  ULDC.64 UR4, c[0x0][0x208] ;  /* 0x0000820000047ab9 */ /* 0x000fe20000000a00 */
[----:B------:R-:W3:Y:S06]  /*0040*/  S2R R3, SR_CTAID.X ;  /* 0x0000000000037919 */ /* 0x000eec0000002500 */
[----:B------:R-:W4:Y:S08]  /*0050*/  LDC.64 R6, c[0x0][0x218] ;  /* 0x00008600ff067b82 */ /* 0x000f300000000a00 */
[----:B------:R-:W5:Y:S08]  /*0060*/  LDC.64 R8, c[0x0][0x220] ;  /* 0x00008800ff087b82 */ /* 0x000f700000000a00 */
[----:B------:R-:W5:Y:S01]  /*0070*/  LDC.64 R12, c[0x0][0x230] ;  /* 0x00008c00ff0c7b82 */ /* 0x000f620000000a00 */
[----:B-1----:R-:W-:-:S07]  /*0080*/  LOP3.LUT R0, R0, 0x7f, RZ, 0xc0, !PT ;  /* 0x0000007f00007812 */ /* 0x002fce00078ec0ff */
[----:B------:R-:W1:Y:S01]  /*0090*/  LDC.64 R14, c[0x0][0x238] ;  /* 0x00008e00ff0e7b82 */ /* 0x000e620000000a00 */
[----:B---3--:R-:W-:Y:S02]  /*00a0*/  SHF.R.S32.HI R2, RZ, 0x18, R3 ;  /* 0x00000018ff027819 */ /* 0x008fe40000011403 */
[----:B------:R-:W-:Y:S02]  /*00b0*/  LEA R0, R3, R0, 0x7 ;  /* 0x0000000003007211 */ /* 0x000fe400078e38ff */
[----:B------:R-:W-:Y:S02]  /*00c0*/  SGXT R3, R2, 0x1 ;  /* 0x000000010203781a */ /* 0x000fe40000000200 */
[----:B------:R-:W-:Y:S02]  /*00d0*/  ISETP.GE.AND P0, PT, R0, 0x400, PT ;  /* 0x000004000000780c */ /* 0x000fe40003f06270 */
[----:B------:R-:W-:-:S04]  /*00e0*/  LEA.HI R3, R3, R0, RZ, 0x8 ;  /* 0x0000000003037211 */ /* 0x000fc800078f40ff */
[----:B------:R-:W-:-:S04]  /*00f0*/  LOP3.LUT R3, R3, 0xffffff00, RZ, 0xc0, !PT ;  /* 0xffffff0003037812 */ /* 0x000fc800078ec0ff */
[----:B------:R-:W-:Y:S02]  /*0100*/  IADD3 R5, R0, -R3, RZ ;  /* 0x8000000300057210 */ /* 0x000fe40007ffe0ff */
[----:B------:R-:W-:-:S03]  /*0110*/  CS2R R2, SRZ ;  /* 0x0000000000027805 */ /* 0x000fc6000001ff00 */
[----:B--2---:R-:W-:-:S05]  /*0120*/  IMAD.WIDE R10, R5, 0x4, R10 ;  /* 0x00000004050a7825 */ /* 0x004fca00078e020a */
[----:B------:R2:W3:Y:S01]  /*0130*/  @!P0 LDG.E.EL R2, desc[UR4][R10.64] ;  /* 0x000000040a028981 */ /* 0x0004e2000c2e1900 */
[----:B------:R-:W-:Y:S01]  /*0140*/  HFMA2.MMA R4, -RZ, RZ, 0, 0 ;  /* 0x00000000ff047435 */ /* 0x000fe200000001ff */
[----:B----4-:R-:W-:-:S04]  /*0150*/  IMAD.WIDE R6, R0, 0x4, R6 ;  /* 0x0000000400067825 */ /* 0x010fc800078e0206 */
[----:B-----5:R-:W-:Y:S01]  /*0160*/  IMAD.WIDE R8, R5, 0x4, R8 ;  /* 0x0000000405087825 */ /* 0x020fe200078e0208 */
[----:B------:R-:W4:Y:S01]  /*0170*/  @!P0 LDG.E R3, desc[UR4][R6.64] ;  /* 0x0000000406038981 */ /* 0x000f22000c1e1900 */
[----:B------:R-:W-:-:S03]  /*0180*/  CS2R R16, SRZ ;  /* 0x0000000000107805 */ /* 0x000fc6000001ff00 */
[----:B------:R5:W4:Y:S01]  /*0190*/  @!P0 LDG.E.EL R4, desc[UR4][R8.64] ;  /* 0x0000000408048981 */ /* 0x000b22000c2e1900 */
[----:B0-2---:R-:W-:-:S04]  /*01a0*/  IMAD.WIDE R10, R5, 0x4, R12 ;  /* 0x00000004050a7825 */ /* 0x005fc800078e020c */
[----:B-1----:R-:W-:Y:S01]  /*01b0*/  IMAD.WIDE R12, R5, 0x4, R14 ;  /* 0x00000004050c7825 */ /* 0x002fe200078e020e */
[----:B------:R-:W2:Y:S01]  /*01c0*/  @!P0 LDG.E.EL R16, desc[UR4][R10.64] ;  /* 0x000000040a108981 */ /* 0x000ea2000c2e1900 */
[----:B------:R-:W0:Y:S03]  /*01d0*/  LDC.64 R14, c[0x0][0x240] ;  /* 0x00009000ff0e7b82 */ /* 0x000e260000000a00 */
[----:B------:R-:W2:Y:S01]  /*01e0*/  @!P0 LDG.E.EL R17, desc[UR4][R12.64] ;  /* 0x000000040c118981 */ /* 0x000ea2000c2e1900 */
[----:B------:R-:W-:Y:S01]  /*01f0*/  MOV R5, RZ ;  /* 0x000000ff00057202 */ /* 0x000fe20000000f00 */
[----:B0-----:R-:W-:-:S05]  /*0200*/  IMAD.WIDE R14, R0, 0x4, R14 ;  /* 0x00000004000e7825 */ /* 0x001fca00078e020e */
[----:B------:R-:W2:Y:S01]  /*0210*/  @!P0 LDG.E R5, desc[UR4][R14.64] ;  /* 0x000000040e058981 */ /* 0x000ea2000c1e1900 */
[----:B-----5:R-:W-:Y:S01]  /*0220*/  HFMA2.MMA R9, -RZ, RZ, 1.625, 0 ;  /* 0x3e800000ff097435 */ /* 0x020fe200000001ff */
[----:B---3--:R-:W-:-:S04]  /*0230*/  FADD R2, R2, 9.9999997473787516356e-06 ;  /* 0x3727c5ac02027421 */ /* 0x008fc80000000000 */
[----:B------:R-:W0:Y:S01]  /*0240*/  MUFU.SQRT R6, R2 ;  /* 0x0000000200067308 */ /* 0x000e220000002000 */
[----:B----4-:R-:W-:Y:S01]  /*0250*/  FADD R3, -R4, R3 ;  /* 0x0000000304037221 */ /* 0x010fe20000000100 */
[C---:B0-----:R-:W-:Y:S02]  /*0260*/  FSETP.GT.AND P1, PT, R6.reuse, 8.50705917302346158658e+37, PT ;  /* 0x7e8000000600780b */ /* 0x041fe40003f24000 */
[----:B------:R-:W-:Y:S02]  /*0270*/  FSETP.GEU.AND P2, PT, R6, 1.175494350822287508e-38, PT ;  /* 0x008000000600780b */ /* 0x000fe40003f4e000 */
[----:B------:R-:W-:-:S09]  /*0280*/  FSEL R7, R9, 1, P1 ;  /* 0x3f80000009077808 */ /* 0x000fd20000800000 */
[----:B------:R-:W-:Y:S02]  /*0290*/  @P1 FMUL R6, R6, 0.25 ;  /* 0x3e80000006061820 */ /* 0x000fe40000400000 */
[----:B------:R-:W-:Y:S02]  /*02a0*/  @!P2 FMUL R7, R7, 16777216 ;  /* 0x4b8000000707a820 */ /* 0x000fe40000400000 */
[----:B------:R-:W-:-:S06]  /*02b0*/  @!P2 FMUL R6, R6, 16777216 ;  /* 0x4b8000000606a820 */ /* 0x000fcc0000400000 */
[----:B------:R-:W0:Y:S02]  /*02c0*/  MUFU.RCP R6, R6 ;  /* 0x0000000600067308 */ /* 0x000e240000001000 */
[----:B0-----:R-:W-:-:S04]  /*02d0*/  FMUL R4, R6, R7 ;  /* 0x0000000706047220 */ /* 0x001fc80000400000 */
[----:B------:R-:W-:-:S04]  /*02e0*/  FMUL R4, R3, R4 ;  /* 0x0000000403047220 */ /* 0x000fc80000400000 */
[----:B--2---:R-:W-:-:S04]  /*02f0*/  FFMA R4, R4, R16, R17 ;  /* 0x0000001004047223 */ /* 0x004fc80000000011 */
[----:B------:R-:W-:-:S04]  /*0300*/  FADD R2, RZ, -R4 ;  /* 0x80000004ff027221 */ /* 0x000fc80000000000 */
[----:B------:R-:W-:-:S05]  /*0310*/  FMUL R7, R2, 1.4426950216293334961 ;  /* 0x3fb8aa3b02077820 */ /* 0x000fca0000400000 */
[----:B------:R-:W-:-:S13]  /*0320*/  FSETP.GEU.AND P1, PT, R7, -126, PT ;  /* 0xc2fc00000700780b */ /* 0x000fda0003f2e000 */
[----:B------:R-:W-:-:S04]  /*0330*/  @!P1 FMUL R7, R7, 0.5 ;  /* 0x3f00000007079820 */ /* 0x000fc80000400000 */
[----:B------:R-:W0:Y:S02]  /*0340*/  MUFU.EX2 R2, R7 ;  /* 0x0000000700027308 */ /* 0x000e240000000800 */
[----:B0-----:R-:W-:-:S04]  /*0350*/  @!P1 FMUL R2, R2, R2 ;  /* 0x0000000202029220 */ /* 0x001fc80000400000 */
[----:B------:R-:W-:Y:S02]  /*0360*/  FADD R6, R2, 1 ;  /* 0x3f80000002067421 */ /* 0x000fe40000000000 */
[----:B------:R-:W0:Y:S03]  /*0370*/  LDC.64 R2, c[0x0][0x210] ;  /* 0x00008400ff027b82 */ /* 0x000e260000000a00 */
[----:B------:R-:W-:-:S04]  /*0380*/  FSETP.GT.AND P1, PT, R6, 8.50705917302346158658e+37, PT ;  /* 0x7e8000000600780b */ /* 0x000fc80003f24000 */
[----:B------:R-:W-:-:S09]  /*0390*/  FSEL R9, R9, 1, P1 ;  /* 0x3f80000009097808 */ /* 0x000fd20000800000 */
[----:B------:R-:W-:-:S06]  /*03a0*/  @P1 FMUL R6, R6, 0.25 ;  /* 0x3e80000006061820 */ /* 0x000fcc0000400000 */
[----:B------:R-:W1:Y:S01]  /*03b0*/  MUFU.RCP R6, R6 ;  /* 0x0000000600067308 */ /* 0x000e620000001000 */
[----:B0-----:R-:W-:-:S04]  /*03c0*/  IMAD.WIDE R2, R0, 0x4, R2 ;  /* 0x0000000400027825 */ /* 0x001fc800078e0202 */
[----:B-1----:R-:W-:-:S04]  /*03d0*/  FMUL R9, R6, R9 ;  /* 0x0000000906097220 */ /* 0x002fc80000400000 */
[----:B------:R-:W-:Y:S01]  /*03e0*/  FFMA R5, R4, R9, R5 ;  /* 0x0000000904057223 */ /* 0x000fe20000000005 */
[----:B------:R-:W-:Y:S06]  /*03f0*/  @P0 EXIT ;  /* 0x000000000000094d */ /* 0x000fec0003800000 */
[----:B------:R-:W-:Y:S01]  /*0400*/  STG.E desc[UR4][R2.64], R5 ;  /* 0x0000000502007986 */ /* 0x000fe2000c101904 */
[----:B------:R-:W-:Y:S05]  /*0410*/  EXIT ;  /* 0x000000000000794d */ /* 0x000fea0003800000 */
.L_x_0:
[----:B------:R-:W-:-:S00]  /*0420*/  BRA `(.L_x_0) ;  /* 0xfffffffc00fc7947 */ /* 0x000fc0000383ffff */
[----:B------:R-:W-:-:S00]  /*0430*/  NOP ;  /* 0x0000000000007918 */ /* 0x000fc00000000000 */
        /* <DEDUP_REMOVED lines=12> */
.L_x_1:


//--------------------- .nv.global.init           --------------------------
	.section	.nv.global.init,"aw",@progbits
.nv.global.init:
	.type		_$_str,@object
	.size		_$_str,(_$_str_$_2 - _$_str)
_$_str:
        /*0000*/ 	.byte	0x5f, 0x5f, 0x43, 0x55, 0x44, 0x41, 0x5f, 0x46, 0x54, 0x5a, 0x00
	.type		_$_str_$_2,@object
	.size		_$_str_$_2,(.L_1 - _$_str_$_2)
_$_str_$_2:
        /*000b*/ 	.byte	0x5f, 0x5f, 0x43, 0x55, 0x44, 0x41, 0x5f, 0x50, 0x52, 0x45, 0x43, 0x5f, 0x53, 0x51, 0x52, 0x54
        /*001b*/ 	.byte	0x00
.L_1:


//--------------------- .nv.constant0.triton_poi_fused__native_batch_norm_legit_no_training_add_silu_14 --------------------------
	.section	.nv.constant0.triton_poi_fused__native_batch_norm_legit_no_training_add_silu_14,"a",@progbits
	.sectionflags	@""
	.align	4
.nv.constant0.triton_poi_fused__native_batch_norm_legit_no_training_add_silu_14:
	.zero		588
